//
// Generated by NVIDIA NVVM Compiler
//
// Compiler Build ID: CL-36424714
// Cuda compilation tools, release 13.0, V13.0.88
// Based on NVVM 20.0.0
//

.version 9.0
.target sm_100
.address_size 64

	// .globl	_Z13PictureKernelPfS_ii

.visible .entry _Z13PictureKernelPfS_ii(
	.param .u64 .ptr .align 1 _Z13PictureKernelPfS_ii_param_0,
	.param .u64 .ptr .align 1 _Z13PictureKernelPfS_ii_param_1,
	.param .u32 _Z13PictureKernelPfS_ii_param_2,
	.param .u32 _Z13PictureKernelPfS_ii_param_3
)
{
	.reg .pred 	%p<4>;
	.reg .b32 	%r<12>;
	.reg .b32 	%f<3>;
	.reg .b64 	%rd<8>;

	ld.param.u64 	%rd1, [_Z13PictureKernelPfS_ii_param_0];
	ld.param.u64 	%rd2, [_Z13PictureKernelPfS_ii_param_1];
	ld.param.u32 	%r3, [_Z13PictureKernelPfS_ii_param_2];
	ld.param.u32 	%r4, [_Z13PictureKernelPfS_ii_param_3];
	mov.u32 	%r5, %ctaid.y;
	mov.u32 	%r6, %ntid.y;
	mov.u32 	%r7, %tid.y;
	mad.lo.s32 	%r1, %r5, %r6, %r7;
	mov.u32 	%r8, %ctaid.x;
	mov.u32 	%r9, %ntid.x;
	mov.u32 	%r10, %tid.x;
	mad.lo.s32 	%r2, %r8, %r9, %r10;
	setp.ge.s32 	%p1, %r1, %r4;
	setp.ge.s32 	%p2, %r2, %r3;
	or.pred  	%p3, %p2, %p1;
	@%p3 bra 	$L__BB0_2;
	cvta.to.global.u64 	%rd3, %rd1;
	cvta.to.global.u64 	%rd4, %rd2;
	mad.lo.s32 	%r11, %r3, %r1, %r2;
	mul.wide.s32 	%rd5, %r11, 4;
	add.s64 	%rd6, %rd3, %rd5;
	ld.global.f32 	%f1, [%rd6];
	add.f32 	%f2, %f1, %f1;
	add.s64 	%rd7, %rd4, %rd5;
	st.global.f32 	[%rd7], %f2;
$L__BB0_2:
	ret;

}


// ===== COMPILED SASS (sm_100) =====

	.target	sm_100

	.elftype	@"ET_EXEC"


//--------------------- .note.nv.tkinfo           --------------------------
	.section	.note.nv.tkinfo,"",@"SHT_NOTE"
	.sectionflags	@"SHF_NOTE_NV_TKINFO"
	.tkinfo
        /*0018*/ 	.word	0x00000002
        /*0030*/ 	.string	""
        /*0030*/ 	.string	"ptxas"
        /*0030*/ 	.string	"Cuda compilation tools, release 13.0, V13.0.88"
        /*0030*/ 	.string	"Build cuda_13.0.r13.0/compiler.36424714_0"
        /*0030*/ 	.string	"-arch sm_100 -m 64 "



//--------------------- .note.nv.cuinfo           --------------------------
	.section	.note.nv.cuinfo,"",@"SHT_NOTE"
	.sectionflags	@"SHF_NOTE_NV_CUINFO"
        /*0018*/ 	.short	0x0002
        /*001a*/ 	.short	0x0064
        /*001c*/ 	.short	0x0082
	.zero		2


//--------------------- .nv.info                  --------------------------
	.section	.nv.info,"",@"SHT_CUDA_INFO"
	.align	4


	//----- nvinfo : EIATTR_REGCOUNT
	.align		4
        /*0000*/ 	.byte	0x04, 0x2f
        /*0002*/ 	.short	(.L_1 - .L_0)
	.align		4
.L_0:
        /*0004*/ 	.word	index@(_Z13PictureKernelPfS_ii)
        /*0008*/ 	.word	0x0000000a


	//----- nvinfo : EIATTR_FRAME_SIZE
	.align		4
.L_1:
        /*000c*/ 	.byte	0x04, 0x11
        /*000e*/ 	.short	(.L_3 - .L_2)
	.align		4
.L_2:
        /*0010*/ 	.word	index@(_Z13PictureKernelPfS_ii)
        /*0014*/ 	.word	0x00000000


	//----- nvinfo : EIATTR_MIN_STACK_SIZE
	.align		4
.L_3:
        /*0018*/ 	.byte	0x04, 0x12
        /*001a*/ 	.short	(.L_5 - .L_4)
	.align		4
.L_4:
        /*001c*/ 	.word	index@(_Z13PictureKernelPfS_ii)
        /*0020*/ 	.word	0x00000000
.L_5:


//--------------------- .nv.compat                --------------------------
	.section	.nv.compat,"",@"SHT_CUDA_COMPAT_INFO"
	.align	4
        /*0000*/ 	.byte	0x02, 0x09, 0x00, 0x00, 0x02, 0x02, 0x01, 0x00, 0x02, 0x05, 0x05, 0x00, 0x03, 0x07, 0x01, 0x01
        /*0010*/ 	.byte	0x02, 0x03, 0x00, 0x00, 0x02, 0x06, 0x01, 0x00, 0x04, 0x0b, 0x08, 0x00, 0x09, 0x00, 0x00, 0x00
        /*0020*/ 	.byte	0x00, 0x00, 0x00, 0x00


//--------------------- .nv.info._Z13PictureKernelPfS_ii --------------------------
	.section	.nv.info._Z13PictureKernelPfS_ii,"",@"SHT_CUDA_INFO"
	.sectionflags	@""
	.align	4


	//----- nvinfo : EIATTR_CUDA_API_VERSION
	.align		4
        /*0000*/ 	.byte	0x04, 0x37
        /*0002*/ 	.short	(.L_7 - .L_6)
.L_6:
        /*0004*/ 	.word	0x00000082


	//----- nvinfo : EIATTR_KPARAM_INFO
	.align		4
.L_7:
        /*0008*/ 	.byte	0x04, 0x17
        /*000a*/ 	.short	(.L_9 - .L_8)
.L_8:
        /*000c*/ 	.word	0x00000000
        /*0010*/ 	.short	0x0003
        /*0012*/ 	.short	0x0014
        /*0014*/ 	.byte	0x00, 0xf0, 0x11, 0x00


	//----- nvinfo : EIATTR_KPARAM_INFO
	.align		4
.L_9:
        /*0018*/ 	.byte	0x04, 0x17
        /*001a*/ 	.short	(.L_11 - .L_10)
.L_10:
        /*001c*/ 	.word	0x00000000
        /*0020*/ 	.short	0x0002
        /*0022*/ 	.short	0x0010
        /*0024*/ 	.byte	0x00, 0xf0, 0x11, 0x00


	//----- nvinfo : EIATTR_KPARAM_INFO
	.align		4
.L_11:
        /*0028*/ 	.byte	0x04, 0x17
        /*002a*/ 	.short	(.L_13 - .L_12)
.L_12:
        /*002c*/ 	.word	0x00000000
        /*0030*/ 	.short	0x0001
        /*0032*/ 	.short	0x0008
        /*0034*/ 	.byte	0x00, 0xf5, 0x21, 0x00


	//----- nvinfo : EIATTR_KPARAM_INFO
	.align		4
.L_13:
        /*0038*/ 	.byte	0x04, 0x17
        /*003a*/ 	.short	(.L_15 - .L_14)
.L_14:
        /*003c*/ 	.word	0x00000000
        /*0040*/ 	.short	0x0000
        /*0042*/ 	.short	0x0000
        /*0044*/ 	.byte	0x00, 0xf5, 0x21, 0x00


	//----- nvinfo : EIATTR_SPARSE_MMA_MASK
	.align		4
.L_15:
        /*0048*/ 	.byte	0x03, 0x50
        /*004a*/ 	.short	0x0000


	//----- nvinfo : EIATTR_MAXREG_COUNT
	.align		4
        /*004c*/ 	.byte	0x03, 0x1b
        /*004e*/ 	.short	0x00ff


	//----- nvinfo : EIATTR_MERCURY_ISA_VERSION
	.align		4
        /*0050*/ 	.byte	0x03, 0x5f
        /*0052*/ 	.short	0x0101


	//----- nvinfo : EIATTR_VRC_CTA_INIT_COUNT
	.align		4
        /*0054*/ 	.byte	0x02, 0x4a
	.zero		1
	.zero		1


	//----- nvinfo : EIATTR_EXIT_INSTR_OFFSETS
	.align		4
        /*0058*/ 	.byte	0x04, 0x1c
        /*005a*/ 	.short	(.L_17 - .L_16)


	//   ....[0]....
.L_16:
        /*005c*/ 	.word	0x000000c0


	//   ....[1]....
        /*0060*/ 	.word	0x00000160


	//----- nvinfo : EIATTR_CBANK_PARAM_SIZE
	.align		4
.L_17:
        /*0064*/ 	.byte	0x03, 0x19
        /*0066*/ 	.short	0x0018


	//----- nvinfo : EIATTR_PARAM_CBANK
	.align		4
        /*0068*/ 	.byte	0x04, 0x0a
        /*006a*/ 	.short	(.L_19 - .L_18)
	.align		4
.L_18:
        /*006c*/ 	.word	index@(.nv.constant0._Z13PictureKernelPfS_ii)
        /*0070*/ 	.short	0x0380
        /*0072*/ 	.short	0x0018


	//----- nvinfo : EIATTR_SW_WAR
	.align		4
.L_19:
        /*0074*/ 	.byte	0x04, 0x36
        /*0076*/ 	.short	(.L_21 - .L_20)
.L_20:
        /*0078*/ 	.word	0x00000008
.L_21:


//--------------------- .nv.callgraph             --------------------------
	.section	.nv.callgraph,"",@"SHT_CUDA_CALLGRAPH"
	.align	4
	.sectionentsize	8
	.align		4
        /*0000*/ 	.word	0x00000000
	.align		4
        /*0004*/ 	.word	0xffffffff
	.align		4
        /*0008*/ 	.word	0x00000000
	.align		4
        /*000c*/ 	.word	0xfffffffe
	.align		4
        /*0010*/ 	.word	0x00000000
	.align		4
        /*0014*/ 	.word	0xfffffffd
	.align		4
        /*0018*/ 	.word	0x00000000
	.align		4
        /*001c*/ 	.word	0xfffffffc


//--------------------- .text._Z13PictureKernelPfS_ii --------------------------
	.section	.text._Z13PictureKernelPfS_ii,"ax",@progbits
	.align	128
        .global         _Z13PictureKernelPfS_ii
        .type           _Z13PictureKernelPfS_ii,@function
        .size           _Z13PictureKernelPfS_ii,(.L_x_1 - _Z13PictureKernelPfS_ii)
        .other          _Z13PictureKernelPfS_ii,@"STO_CUDA_ENTRY STV_DEFAULT"
_Z13PictureKernelPfS_ii:
.text._Z13PictureKernelPfS_ii:
[----:B------:R-:W-:Y:S01]  /*0000*/  LDC R1, c[0x0][0x37c] ;  /* 0x0000df00ff017b82 */ /* 0x000fe20000000800 */
[----:B------:R-:W0:Y:S07]  /*0010*/  S2R R3, SR_TID.Y ;  /* 0x0000000000037919 */ /* 0x000e2e0000002200 */
[----:B------:R-:W0:Y:S01]  /*0020*/  S2UR UR4, SR_CTAID.Y ;  /* 0x00000000000479c3 */ /* 0x000e220000002600 */
[----:B------:R-:W1:Y:S01]  /*0030*/  LDCU.64 UR6, c[0x0][0x390] ;  /* 0x00007200ff0677ac */ /* 0x000e620008000a00 */
[----:B------:R-:W2:Y:S06]  /*0040*/  S2R R2, SR_TID.X ;  /* 0x0000000000027919 */ /* 0x000eac0000002100 */
[----:B------:R-:W0:Y:S08]  /*0050*/  LDC R0, c[0x0][0x364] ;  /* 0x0000d900ff007b82 */ /* 0x000e300000000800 */
[----:B------:R-:W2:Y:S08]  /*0060*/  S2UR UR5, SR_CTAID.X ;  /* 0x00000000000579c3 */ /* 0x000eb00000002500 */
[----:B------:R-:W2:Y:S01]  /*0070*/  LDC R5, c[0x0][0x360] ;  /* 0x0000d800ff057b82 */ /* 0x000ea20000000800 */
[----:B0-----:R-:W-:-:S05]  /*0080*/  IMAD R0, R0, UR4, R3 ;  /* 0x0000000400007c24 */ /* 0x001fca000f8e0203 */
[----:B-1----:R-:W-:Y:S01]  /*0090*/  ISETP.GE.AND P0, PT, R0, UR7, PT ;  /* 0x0000000700007c0c */ /* 0x002fe2000bf06270 */
[----:B--2---:R-:W-:-:S05]  /*00a0*/  IMAD R5, R5, UR5, R2 ;  /* 0x0000000505057c24 */ /* 0x004fca000f8e0202 */
[----:B------:R-:W-:-:S13]  /*00b0*/  ISETP.GE.OR P0, PT, R5, UR6, P0 ;  /* 0x0000000605007c0c */ /* 0x000fda0008706670 */
[----:B------:R-:W-:Y:S05]  /*00c0*/  @P0 EXIT ;  /* 0x000000000000094d */ /* 0x000fea0003800000 */
[----:B------:R-:W0:Y:S01]  /*00d0*/  LDC.64 R2, c[0x0][0x380] ;  /* 0x0000e000ff027b82 */ /* 0x000e220000000a00 */
[----:B------:R-:W1:Y:S01]  /*00e0*/  LDCU.64 UR4, c[0x0][0x358] ;  /* 0x00006b00ff0477ac */ /* 0x000e620008000a00 */
[----:B------:R-:W-:-:S06]  /*00f0*/  IMAD R7, R0, UR6, R5 ;  /* 0x0000000600077c24 */ /* 0x000fcc000f8e0205 */
[----:B------:R-:W2:Y:S01]  /*0100*/  LDC.64 R4, c[0x0][0x388] ;  /* 0x0000e200ff047b82 */ /* 0x000ea20000000a00 */
[----:B0-----:R-:W-:-:S06]  /*0110*/  IMAD.WIDE R2, R7, 0x4, R2 ;  /* 0x0000000407027825 */ /* 0x001fcc00078e0202 */
[----:B-1----:R-:W3:Y:S01]  /*0120*/  LDG.E R2, desc[UR4][R2.64] ;  /* 0x0000000402027981 */ /* 0x002ee2000c1e1900 */
[----:B--2---:R-:W-:-:S04]  /*0130*/  IMAD.WIDE R4, R7, 0x4, R4 ;  /* 0x0000000407047825 */ /* 0x004fc800078e0204 */
[----:B---3--:R-:W-:-:S05]  /*0140*/  FADD R7, R2, R2 ;  /* 0x0000000202077221 */ /* 0x008fca0000000000 */
[----:B------:R-:W-:Y:S01]  /*0150*/  STG.E desc[UR4][R4.64], R7 ;  /* 0x0000000704007986 */ /* 0x000fe2000c101904 */
[----:B------:R-:W-:Y:S05]  /*0160*/  EXIT ;  /* 0x000000000000794d */ /* 0x000fea0003800000 */
.L_x_0:
[----:B------:R-:W-:-:S00]  /*0170*/  BRA `(.L_x_0) ;  /* 0xfffffffc00fc7947 */ /* 0x000fc0000383ffff */
[----:B------:R-:W-:-:S00]  /*0180*/  NOP ;  /* 0x0000000000007918 */ /* 0x000fc00000000000 */
[----:B------:R-:W-:-:S00]  /*0190*/  NOP ;  /* 0x0000000000007918 */ /* 0x000fc00000000000 */
[----:B------:R-:W-:-:S00]  /*01a0*/  NOP ;  /* 0x0000000000007918 */ /* 0x000fc00000000000 */
[----:B------:R-:W-:-:S00]  /*01b0*/  NOP ;  /* 0x0000000000007918 */ /* 0x000fc00000000000 */
[----:B------:R-:W-:-:S00]  /*01c0*/  NOP ;  /* 0x0000000000007918 */ /* 0x000fc00000000000 */
[----:B------:R-:W-:-:S00]  /*01d0*/  NOP ;  /* 0x0000000000007918 */ /* 0x000fc00000000000 */
[----:B------:R-:W-:-:S00]  /*01e0*/  NOP ;  /* 0x0000000000007918 */ /* 0x000fc00000000000 */
[----:B------:R-:W-:-:S00]  /*01f0*/  NOP ;  /* 0x0000000000007918 */ /* 0x000fc00000000000 */
.L_x_1:


//--------------------- .nv.shared.reserved.0     --------------------------
	.section	.nv.shared.reserved.0,"aw",@nobits
	.weak		__nv_reservedSMEM_offset_0_alias
	.size		__nv_reservedSMEM_offset_0_alias, 0, 64
	.other		__nv_reservedSMEM_offset_0_alias,@"STO_CUDA_RESERVED_SHARED STV_DEFAULT"
__nv_reservedSMEM_offset_0_alias:
	.zero		0
	.zero		64


//--------------------- .nv.constant0._Z13PictureKernelPfS_ii --------------------------
	.section	.nv.constant0._Z13PictureKernelPfS_ii,"a",@progbits
	.sectionflags	@""
	.align	4
.nv.constant0._Z13PictureKernelPfS_ii:
	.zero		920


//--------------------- SYMBOLS --------------------------

	.type		.nv.reservedSmem.offset0,@object
	.size		.nv.reservedSmem.offset0,0x4
